//
// Generated by NVIDIA NVVM Compiler
//
// Compiler Build ID: CL-36424714
// Cuda compilation tools, release 13.0, V13.0.88
// Based on NVVM 20.0.0
//

.version 9.0
.target sm_100
.address_size 64

	// .globl	_Z13waitingKernelv

.visible .entry _Z13waitingKernelv()
{
	.reg .b32 	%r<2>;

	mov.b32 	%r1, 1000000000;
	// begin inline asm
	nanosleep.u32 %r1;
	// end inline asm
	ret;

}


// ===== COMPILED SASS (sm_100) =====

	.target	sm_100

	.elftype	@"ET_EXEC"


//--------------------- .note.nv.tkinfo           --------------------------
	.section	.note.nv.tkinfo,"",@"SHT_NOTE"
	.sectionflags	@"SHF_NOTE_NV_TKINFO"
	.tkinfo
        /*0018*/ 	.word	0x00000002
        /*0030*/ 	.string	""
        /*0030*/ 	.string	"ptxas"
        /*0030*/ 	.string	"Cuda compilation tools, release 13.0, V13.0.88"
        /*0030*/ 	.string	"Build cuda_13.0.r13.0/compiler.36424714_0"
        /*0030*/ 	.string	"-arch sm_100 -m 64 "



//--------------------- .note.nv.cuinfo           --------------------------
	.section	.note.nv.cuinfo,"",@"SHT_NOTE"
	.sectionflags	@"SHF_NOTE_NV_CUINFO"
        /*0018*/ 	.short	0x0002
        /*001a*/ 	.short	0x0064
        /*001c*/ 	.short	0x0082
	.zero		2


//--------------------- .nv.info                  --------------------------
	.section	.nv.info,"",@"SHT_CUDA_INFO"
	.align	4


	//----- nvinfo : EIATTR_REGCOUNT
	.align		4
        /*0000*/ 	.byte	0x04, 0x2f
        /*0002*/ 	.short	(.L_1 - .L_0)
	.align		4
.L_0:
        /*0004*/ 	.word	index@(_Z13waitingKernelv)
        /*0008*/ 	.word	0x00000004


	//----- nvinfo : EIATTR_FRAME_SIZE
	.align		4
.L_1:
        /*000c*/ 	.byte	0x04, 0x11
        /*000e*/ 	.short	(.L_3 - .L_2)
	.align		4
.L_2:
        /*0010*/ 	.word	index@(_Z13waitingKernelv)
        /*0014*/ 	.word	0x00000000


	//----- nvinfo : EIATTR_MIN_STACK_SIZE
	.align		4
.L_3:
        /*0018*/ 	.byte	0x04, 0x12
        /*001a*/ 	.short	(.L_5 - .L_4)
	.align		4
.L_4:
        /*001c*/ 	.word	index@(_Z13waitingKernelv)
        /*0020*/ 	.word	0x00000000
.L_5:


//--------------------- .nv.compat                --------------------------
	.section	.nv.compat,"",@"SHT_CUDA_COMPAT_INFO"
	.align	4
        /*0000*/ 	.byte	0x02, 0x09, 0x00, 0x00, 0x02, 0x02, 0x01, 0x00, 0x02, 0x05, 0x05, 0x00, 0x03, 0x07, 0x01, 0x01
        /*0010*/ 	.byte	0x02, 0x03, 0x00, 0x00, 0x02, 0x06, 0x01, 0x00, 0x04, 0x0b, 0x08, 0x00, 0x09, 0x00, 0x00, 0x00
        /*0020*/ 	.byte	0x00, 0x00, 0x00, 0x00


//--------------------- .nv.info._Z13waitingKernelv --------------------------
	.section	.nv.info._Z13waitingKernelv,"",@"SHT_CUDA_INFO"
	.sectionflags	@""
	.align	4


	//----- nvinfo : EIATTR_CUDA_API_VERSION
	.align		4
        /*0000*/ 	.byte	0x04, 0x37
        /*0002*/ 	.short	(.L_7 - .L_6)
.L_6:
        /*0004*/ 	.word	0x00000082


	//----- nvinfo : EIATTR_SPARSE_MMA_MASK
	.align		4
.L_7:
        /*0008*/ 	.byte	0x03, 0x50
        /*000a*/ 	.short	0x0000


	//----- nvinfo : EIATTR_MAXREG_COUNT
	.align		4
        /*000c*/ 	.byte	0x03, 0x1b
        /*000e*/ 	.short	0x00ff


	//----- nvinfo : EIATTR_MERCURY_ISA_VERSION
	.align		4
        /*0010*/ 	.byte	0x03, 0x5f
        /*0012*/ 	.short	0x0101


	//----- nvinfo : EIATTR_VRC_CTA_INIT_COUNT
	.align		4
        /*0014*/ 	.byte	0x02, 0x4a
	.zero		1
	.zero		1


	//----- nvinfo : EIATTR_EXIT_INSTR_OFFSETS
	.align		4
        /*0018*/ 	.byte	0x04, 0x1c
        /*001a*/ 	.short	(.L_9 - .L_8)


	//   ....[0]....
.L_8:
        /*001c*/ 	.word	0x00000020


	//----- nvinfo : EIATTR_SW_WAR
	.align		4
.L_9:
        /*0020*/ 	.byte	0x04, 0x36
        /*0022*/ 	.short	(.L_11 - .L_10)
.L_10:
        /*0024*/ 	.word	0x00000008
.L_11:


//--------------------- .nv.callgraph             --------------------------
	.section	.nv.callgraph,"",@"SHT_CUDA_CALLGRAPH"
	.align	4
	.sectionentsize	8
	.align		4
        /*0000*/ 	.word	0x00000000
	.align		4
        /*0004*/ 	.word	0xffffffff
	.align		4
        /*0008*/ 	.word	0x00000000
	.align		4
        /*000c*/ 	.word	0xfffffffe
	.align		4
        /*0010*/ 	.word	0x00000000
	.align		4
        /*0014*/ 	.word	0xfffffffd
	.align		4
        /*0018*/ 	.word	0x00000000
	.align		4
        /*001c*/ 	.word	0xfffffffc


//--------------------- .text._Z13waitingKernelv  --------------------------
	.section	.text._Z13waitingKernelv,"ax",@progbits
	.align	128
        .global         _Z13waitingKernelv
        .type           _Z13waitingKernelv,@function
        .size           _Z13waitingKernelv,(.L_x_1 - _Z13waitingKernelv)
        .other          _Z13waitingKernelv,@"STO_CUDA_ENTRY STV_DEFAULT"
_Z13waitingKernelv:
.text._Z13waitingKernelv:
[----:B------:R-:W-:Y:S01]  /*0000*/  LDC R1, c[0x0][0x37c] ;  /* 0x0000df00ff017b82 */ /* 0x000fe20000000800 */
[----:B------:R-:W-:Y:S05]  /*0010*/  NANOSLEEP 0x3b9aca00 ;  /* 0x3b9aca000000795d */ /* 0x000fea0003800000 */
[----:B------:R-:W-:Y:S05]  /*0020*/  EXIT ;  /* 0x000000000000794d */ /* 0x000fea0003800000 */
.L_x_0:
[----:B------:R-:W-:-:S00]  /*0030*/  BRA `(.L_x_0) ;  /* 0xfffffffc00fc7947 */ /* 0x000fc0000383ffff */
[----:B------:R-:W-:-:S00]  /*0040*/  NOP ;  /* 0x0000000000007918 */ /* 0x000fc00000000000 */
        /* <DEDUP_REMOVED lines=11> */
.L_x_1:


//--------------------- .nv.shared.reserved.0     --------------------------
	.section	.nv.shared.reserved.0,"aw",@nobits
	.weak		__nv_reservedSMEM_offset_0_alias
	.size		__nv_reservedSMEM_offset_0_alias, 0, 64
	.other		__nv_reservedSMEM_offset_0_alias,@"STO_CUDA_RESERVED_SHARED STV_DEFAULT"
__nv_reservedSMEM_offset_0_alias:
	.zero		0
	.zero		64


//--------------------- .nv.constant0._Z13waitingKernelv --------------------------
	.section	.nv.constant0._Z13waitingKernelv,"a",@progbits
	.sectionflags	@""
	.align	4
.nv.constant0._Z13waitingKernelv:
	.zero		896


//--------------------- SYMBOLS --------------------------

	.type		.nv.reservedSmem.offset0,@object
	.size		.nv.reservedSmem.offset0,0x4
